	.headerflags	@"EF_CUDA_TEXMODE_UNIFIED EF_CUDA_64BIT_ADDRESS EF_CUDA_ACCELERATORS EF_CUDA_SM90 EF_CUDA_VIRTUAL_SM(EF_CUDA_SM90)"
	.elftype	@"ET_EXEC"


//--------------------- .nv.info                  --------------------------
	.section	.nv.info,"",@"SHT_CUDA_INFO"
	.align	4


	//----- nvinfo : EIATTR_REGCOUNT
	.align		4
        /*0000*/ 	.byte	0x04, 0x2f
        /*0002*/ 	.short	(.L_2 - .L_1)
	.align		4
.L_1:
        /*0004*/ 	.word	index@(triton_per_fused__native_batch_norm_legit_relu_threshold_backward_0)
        /*0008*/ 	.word	0x00000014


	//----- nvinfo : EIATTR_MIN_STACK_SIZE
	.align		4
.L_2:
        /*000c*/ 	.byte	0x04, 0x12
        /*000e*/ 	.short	(.L_4 - .L_3)
	.align		4
.L_3:
        /*0010*/ 	.word	index@(triton_per_fused__native_batch_norm_legit_relu_threshold_backward_0)
        /*0014*/ 	.word	0x00000000


	//----- nvinfo : EIATTR_FRAME_SIZE
	.align		4
.L_4:
        /*0018*/ 	.byte	0x04, 0x11
        /*001a*/ 	.short	(.L_6 - .L_5)
	.align		4
.L_5:
        /*001c*/ 	.word	index@(triton_per_fused__native_batch_norm_legit_relu_threshold_backward_0)
        /*0020*/ 	.word	0x00000000


	//----- nvinfo : EIATTR_MIN_STACK_SIZE
	.align		4
.L_6:
        /*0024*/ 	.byte	0x04, 0x12
        /*0026*/ 	.short	(.L_8 - .L_7)
	.align		4
.L_7:
        /*0028*/ 	.word	index@(triton_per_fused__native_batch_norm_legit_relu_threshold_backward_0)
        /*002c*/ 	.word	0x00000000
.L_8:


//--------------------- .nv.info.triton_per_fused__native_batch_norm_legit_relu_threshold_backward_0 --------------------------
	.section	.nv.info.triton_per_fused__native_batch_norm_legit_relu_threshold_backward_0,"",@"SHT_CUDA_INFO"
	.sectionflags	@""
	.align	4


	//----- nvinfo : EIATTR_CUDA_API_VERSION
	.align		4
        /*0000*/ 	.byte	0x04, 0x37
        /*0002*/ 	.short	(.L_10 - .L_9)
.L_9:
        /*0004*/ 	.word	0x0000007c


	//----- nvinfo : EIATTR_KPARAM_INFO
	.align		4
.L_10:
        /*0008*/ 	.byte	0x04, 0x17
        /*000a*/ 	.short	(.L_12 - .L_11)
.L_11:
        /*000c*/ 	.word	0x00000000
        /*0010*/ 	.short	0x0006
        /*0012*/ 	.short	0x002c
        /*0014*/ 	.byte	0x00, 0xf0, 0x11, 0x00


	//----- nvinfo : EIATTR_KPARAM_INFO
	.align		4
.L_12:
        /*0018*/ 	.byte	0x04, 0x17
        /*001a*/ 	.short	(.L_14 - .L_13)
.L_13:
        /*001c*/ 	.word	0x00000000
        /*0020*/ 	.short	0x0005
        /*0022*/ 	.short	0x0028
        /*0024*/ 	.byte	0x00, 0xf0, 0x11, 0x00


	//----- nvinfo : EIATTR_KPARAM_INFO
	.align		4
.L_14:
        /*0028*/ 	.byte	0x04, 0x17
        /*002a*/ 	.short	(.L_16 - .L_15)
.L_15:
        /*002c*/ 	.word	0x00000000
        /*0030*/ 	.short	0x0004
        /*0032*/ 	.short	0x0020
        /*0034*/ 	.byte	0x00, 0xf4, 0x21, 0x00


	//----- nvinfo : EIATTR_KPARAM_INFO
	.align		4
.L_16:
        /*0038*/ 	.byte	0x04, 0x17
        /*003a*/ 	.short	(.L_18 - .L_17)
.L_17:
        /*003c*/ 	.word	0x00000000
        /*0040*/ 	.short	0x0003
        /*0042*/ 	.short	0x0018
        /*0044*/ 	.byte	0x00, 0xf4, 0x21, 0x00


	//----- nvinfo : EIATTR_KPARAM_INFO
	.align		4
.L_18:
        /*0048*/ 	.byte	0x04, 0x17
        /*004a*/ 	.short	(.L_20 - .L_19)
.L_19:
        /*004c*/ 	.word	0x00000000
        /*0050*/ 	.short	0x0002
        /*0052*/ 	.short	0x0010
        /*0054*/ 	.byte	0x00, 0xf4, 0x21, 0x00


	//----- nvinfo : EIATTR_KPARAM_INFO
	.align		4
.L_20:
        /*0058*/ 	.byte	0x04, 0x17
        /*005a*/ 	.short	(.L_22 - .L_21)
.L_21:
        /*005c*/ 	.word	0x00000000
        /*0060*/ 	.short	0x0001
        /*0062*/ 	.short	0x0008
        /*0064*/ 	.byte	0x00, 0xf4, 0x21, 0x00


	//----- nvinfo : EIATTR_KPARAM_INFO
	.align		4
.L_22:
        /*0068*/ 	.byte	0x04, 0x17
        /*006a*/ 	.short	(.L_24 - .L_23)
.L_23:
        /*006c*/ 	.word	0x00000000
        /*0070*/ 	.short	0x0000
        /*0072*/ 	.short	0x0000
        /*0074*/ 	.byte	0x00, 0xf4, 0x21, 0x00


	//----- nvinfo : EIATTR_SPARSE_MMA_MASK
	.align		4
.L_24:
        /*0078*/ 	.byte	0x03, 0x50
        /*007a*/ 	.short	0x0000


	//----- nvinfo : EIATTR_MAXREG_COUNT
	.align		4
        /*007c*/ 	.byte	0x03, 0x1b
        /*007e*/ 	.short	0x00ff


	//----- nvinfo : EIATTR_COOP_GROUP_MASK_REGIDS
	.align		4
        /*0080*/ 	.byte	0x04, 0x29
        /*0082*/ 	.short	(.L_26 - .L_25)


	//   ....[0]....
.L_25:
        /*0084*/ 	.word	0xffffffff


	//   ....[1]....
        /*0088*/ 	.word	0xffffffff


	//   ....[2]....
        /*008c*/ 	.word	0xffffffff


	//   ....[3]....
        /*0090*/ 	.word	0xffffffff


	//   ....[4]....
        /*0094*/ 	.word	0xffffffff


	//   ....[5]....
        /*0098*/ 	.word	0xffffffff


	//   ....[6]....
        /*009c*/ 	.word	0xffffffff


	//   ....[7]....
        /*00a0*/ 	.word	0xffffffff


	//   ....[8]....
        /*00a4*/ 	.word	0xffffffff


	//   ....[9]....
        /*00a8*/ 	.word	0xffffffff


	//   ....[10]....
        /*00ac*/ 	.word	0xffffffff


	//   ....[11]....
        /*00b0*/ 	.word	0xffffffff


	//   ....[12]....
        /*00b4*/ 	.word	0xffffffff


	//   ....[13]....
        /*00b8*/ 	.word	0xffffffff


	//   ....[14]....
        /*00bc*/ 	.word	0xffffffff


	//   ....[15]....
        /*00c0*/ 	.word	0xffffffff


	//----- nvinfo : EIATTR_COOP_GROUP_INSTR_OFFSETS
	.align		4
.L_26:
        /*00c4*/ 	.byte	0x04, 0x28
        /*00c6*/ 	.short	(.L_28 - .L_27)


	//   ....[0]....
.L_27:
        /*00c8*/ 	.word	0x00000140


	//   ....[1]....
        /*00cc*/ 	.word	0x00000160


	//   ....[2]....
        /*00d0*/ 	.word	0x00000180


	//   ....[3]....
        /*00d4*/ 	.word	0x000001a0


	//   ....[4]....
        /*00d8*/ 	.word	0x000001c0


	//   ....[5]....
        /*00dc*/ 	.word	0x000001e0


	//   ....[6]....
        /*00e0*/ 	.word	0x00000200


	//   ....[7]....
        /*00e4*/ 	.word	0x00000220


	//   ....[8]....
        /*00e8*/ 	.word	0x000002a0


	//   ....[9]....
        /*00ec*/ 	.word	0x000002e0


	//   ....[10]....
        /*00f0*/ 	.word	0x00000310


	//   ....[11]....
        /*00f4*/ 	.word	0x00000330


	//   ....[12]....
        /*00f8*/ 	.word	0x00000350


	//   ....[13]....
        /*00fc*/ 	.word	0x00000380


	//   ....[14]....
        /*0100*/ 	.word	0x000003a0


	//   ....[15]....
        /*0104*/ 	.word	0x000003d0


	//----- nvinfo : EIATTR_EXIT_INSTR_OFFSETS
	.align		4
.L_28:
        /*0108*/ 	.byte	0x04, 0x1c
        /*010a*/ 	.short	(.L_30 - .L_29)


	//   ....[0]....
.L_29:
        /*010c*/ 	.word	0x00000520


	//   ....[1]....
        /*0110*/ 	.word	0x00000540


	//----- nvinfo : EIATTR_REQNTID
	.align		4
.L_30:
        /*0114*/ 	.byte	0x04, 0x10
        /*0116*/ 	.short	(.L_32 - .L_31)
.L_31:
        /*0118*/ 	.word	0x00000040
        /*011c*/ 	.word	0x00000001
        /*0120*/ 	.word	0x00000001


	//----- nvinfo : EIATTR_CBANK_PARAM_SIZE
	.align		4
.L_32:
        /*0124*/ 	.byte	0x03, 0x19
        /*0126*/ 	.short	0x0030


	//----- nvinfo : EIATTR_PARAM_CBANK
	.align		4
        /*0128*/ 	.byte	0x04, 0x0a
        /*012a*/ 	.short	(.L_34 - .L_33)
	.align		4
.L_33:
        /*012c*/ 	.word	index@(.nv.constant0.triton_per_fused__native_batch_norm_legit_relu_threshold_backward_0)
        /*0130*/ 	.short	0x0210
        /*0132*/ 	.short	0x0030


	//----- nvinfo : EIATTR_SW_WAR
	.align		4
.L_34:
        /*0134*/ 	.byte	0x04, 0x36
        /*0136*/ 	.short	(.L_36 - .L_35)
.L_35:
        /*0138*/ 	.word	0x00000008
.L_36:


//--------------------- .nv.callgraph             --------------------------
	.section	.nv.callgraph,"",@"SHT_CUDA_CALLGRAPH"
	.align	4
	.sectionentsize	8
	.align		4
        /*0000*/ 	.word	0x00000000
	.align		4
        /*0004*/ 	.word	0xffffffff
	.align		4
        /*0008*/ 	.word	0x00000000
	.align		4
        /*000c*/ 	.word	0xfffffffe
	.align		4
        /*0010*/ 	.word	0x00000000
	.align		4
        /*0014*/ 	.word	0xfffffffd
	.align		4
        /*0018*/ 	.word	0x00000000
	.align		4
        /*001c*/ 	.word	0xfffffffc


//--------------------- .nv.constant4             --------------------------
	.section	.nv.constant4,"a",@progbits
	.align	8
	.align		8
.nv.constant4:
        /*0000*/ 	.dword	_$_str


//--------------------- .text.triton_per_fused__native_batch_norm_legit_relu_threshold_backward_0 --------------------------
	.section	.text.triton_per_fused__native_batch_norm_legit_relu_threshold_backward_0,"ax",@progbits
	.align	128
        .global         triton_per_fused__native_batch_norm_legit_relu_threshold_backward_0
        .type           triton_per_fused__native_batch_norm_legit_relu_threshold_backward_0,@function
        .size           triton_per_fused__native_batch_norm_legit_relu_threshold_backward_0,(.L_x_1 - triton_per_fused__native_batch_norm_legit_relu_threshold_backward_0)
        .other          triton_per_fused__native_batch_norm_legit_relu_threshold_backward_0,@"STO_CUDA_ENTRY STV_DEFAULT"
triton_per_fused__native_batch_norm_legit_relu_threshold_backward_0:
.text.triton_per_fused__native_batch_norm_legit_relu_threshold_backward_0:
[----:B------:R-:W0:Y:S02]  /*0000*/  LDC R1, c[0x0][0x28] ;  /* 0x00000a00ff017b82 */ /* 0x000e240000000800 */
[----:B------:R-:W1:Y:S01]  /*0010*/  S2R R10, SR_TID.X ;  /* 0x00000000000a7919 */ /* 0x000e620000002100 */
[----:B------:R-:W2:Y:S01]  /*0020*/  LDC.64 R4, c[0x0][0x210] ;  /* 0x00008400ff047b82 */ /* 0x000ea20000000a00 */
[----:B------:R-:W-:Y:S01]  /*0030*/  ULDC.64 UR4, c[0x0][0x208] ;  /* 0x0000820000047ab9 */ /* 0x000fe20000000a00 */
[----:B------:R-:W3:Y:S01]  /*0040*/  S2R R0, SR_CTAID.X ;  /* 0x0000000000007919 */ /* 0x000ee20000002500 */
[----:B------:R-:W-:Y:S01]  /*0050*/  MOV R6, RZ ;  /* 0x000000ff00067202 */ /* 0x000fe20000000f00 */
[----:B------:R-:W-:Y:S01]  /*0060*/  HFMA2.MMA R17, -RZ, RZ, 1.375, 0 ;  /* 0x3d800000ff117435 */ /* 0x000fe200000001ff */
[----:B------:R-:W-:Y:S01]  /*0070*/  ULDC.64 UR6, c[0x0][0x228] ;  /* 0x00008a0000067ab9 */ /* 0x000fe20000000a00 */
[----:B-1----:R-:W-:Y:S02]  /*0080*/  LOP3.LUT R3, R10, 0xf, RZ, 0xc0, !PT ;  /* 0x0000000f0a037812 */ /* 0x002fe400078ec0ff */
[C---:B---3--:R-:W-:Y:S02]  /*0090*/  ISETP.GE.AND P0, PT, R0.reuse, 0x10, PT ;  /* 0x000000100000780c */ /* 0x048fe40003f06270 */
[----:B------:R-:W-:Y:S01]  /*00a0*/  LEA R2, R0, R3, 0x4 ;  /* 0x0000000300027211 */ /* 0x000fe200078e20ff */
[----:B------:R-:W-:-:S04]  /*00b0*/  HFMA2.MMA R3, -RZ, RZ, 0, 0 ;  /* 0x00000000ff037435 */ /* 0x000fc800000001ff */
[----:B--2---:R-:W-:-:S06]  /*00c0*/  IMAD.WIDE R4, R2, 0x4, R4 ;  /* 0x0000000402047825 */ /* 0x004fcc00078e0204 */
[----:B------:R-:W2:Y:S04]  /*00d0*/  @!P0 LDG.E R3, desc[UR4][R4.64] ;  /* 0x0000000404038981 */ /* 0x000ea8000c1e1900 */
[----:B------:R-:W3:Y:S01]  /*00e0*/  @!P0 LDG.E R6, desc[UR4][R4.64] ;  /* 0x0000000404068981 */ /* 0x000ee2000c1e1900 */
[----:B------:R-:W-:-:S04]  /*00f0*/  LOP3.LUT P1, RZ, R10, 0x3f, RZ, 0xc0, !PT ;  /* 0x0000003f0aff7812 */ /* 0x000fc8000782c0ff */
[----:B------:R-:W-:Y:S02]  /*0100*/  ISETP.LT.AND P1, PT, R0, 0x10, !P1 ;  /* 0x000000100000780c */ /* 0x000fe40004f21270 */
[----:B--2---:R-:W-:-:S04]  /*0110*/  SEL R13, R3, RZ, !P0 ;  /* 0x000000ff030d7207 */ /* 0x004fc80004000000 */
[----:B------:R-:W-:Y:S02]  /*0120*/  FSEL R3, R13, RZ, !P0 ;  /* 0x000000ff0d037208 */ /* 0x000fe40004000000 */
[----:B---3--:R-:W-:-:S03]  /*0130*/  SEL R6, R6, RZ, !P0 ;  /* 0x000000ff06067207 */ /* 0x008fc60004000000 */
[----:B------:R-:W1:Y:S01]  /*0140*/  SHFL.BFLY PT, R8, R3, 0x8, 0x1f ;  /* 0x0d001f0003087f89 */ /* 0x000e6200000e0000 */
[----:B------:R-:W-:-:S05]  /*0150*/  FSEL R7, R6, RZ, !P0 ;  /* 0x000000ff06077208 */ /* 0x000fca0004000000 */
[----:B------:R-:W2:Y:S01]  /*0160*/  SHFL.BFLY PT, R12, R7, 0x8, 0x1f ;  /* 0x0d001f00070c7f89 */ /* 0x000ea200000e0000 */
[----:B-1----:R-:W-:-:S05]  /*0170*/  FADD R8, R3, R8 ;  /* 0x0000000803087221 */ /* 0x002fca0000000000 */
[----:B------:R-:W1:Y:S01]  /*0180*/  SHFL.BFLY PT, R9, R8, 0x4, 0x1f ;  /* 0x0c801f0008097f89 */ /* 0x000e6200000e0000 */
[----:B--2---:R-:W-:-:S05]  /*0190*/  FADD R12, R7, R12 ;  /* 0x0000000c070c7221 */ /* 0x004fca0000000000 */
        /* <DEDUP_REMOVED lines=9> */
[----:B-1----:R-:W-:-:S04]  /*0230*/  FADD R4, R5, R4 ;  /* 0x0000000405047221 */ /* 0x002fc80000000000 */
[----:B------:R-:W-:Y:S01]  /*0240*/  FFMA R4, R4, -0.0625, R13 ;  /* 0xbd80000004047823 */ /* 0x000fe2000000000d */
[----:B--2---:R-:W-:-:S03]  /*0250*/  FADD R3, R14, R3 ;  /* 0x000000030e037221 */ /* 0x004fc60000000000 */
[----:B------:R-:W-:Y:S01]  /*0260*/  FMUL R7, R4, R4 ;  /* 0x0000000404077220 */ /* 0x000fe20000400000 */
[----:B------:R-:W-:-:S04]  /*0270*/  FMUL R3, R3, 0.0625 ;  /* 0x3d80000003037820 */ /* 0x000fc80000400000 */
[----:B------:R-:W-:Y:S01]  /*0280*/  FSEL R7, R7, RZ, !P0 ;  /* 0x000000ff07077208 */ /* 0x000fe20004000000 */
[----:B------:R-:W-:-:S04]  /*0290*/  FADD R6, R6, -R3 ;  /* 0x8000000306067221 */ /* 0x000fc80000000000 */
[----:B------:R-:W1:Y:S01]  /*02a0*/  SHFL.BFLY PT, R8, R7, 0x8, 0x1f ;  /* 0x0d001f0007087f89 */ /* 0x000e6200000e0000 */
[----:B------:R-:W-:-:S05]  /*02b0*/  FMUL R6, R6, R6 ;  /* 0x0000000606067220 */ /* 0x000fca0000400000 */
[----:B------:R-:W-:Y:S02]  /*02c0*/  FSEL R6, R6, RZ, !P0 ;  /* 0x000000ff06067208 */ /* 0x000fe40004000000 */
[----:B------:R-:W-:-:S03]  /*02d0*/  LOP3.LUT P0, RZ, R10, 0x30, RZ, 0xc0, !PT ;  /* 0x000000300aff7812 */ /* 0x000fc6000780c0ff */
[----:B------:R-:W2:Y:S01]  /*02e0*/  SHFL.BFLY PT, R9, R6, 0x8, 0x1f ;  /* 0x0d001f0006097f89 */ /* 0x000ea200000e0000 */
[----:B------:R-:W-:Y:S01]  /*02f0*/  ISETP.LT.AND P0, PT, R0, 0x10, !P0 ;  /* 0x000000100000780c */ /* 0x000fe20004701270 */
[----:B-1----:R-:W-:-:S05]  /*0300*/  FADD R8, R7, R8 ;  /* 0x0000000807087221 */ /* 0x002fca0000000000 */
[----:B------:R-:W1:Y:S01]  /*0310*/  SHFL.BFLY PT, R5, R8, 0x4, 0x1f ;  /* 0x0c801f0008057f89 */ /* 0x000e6200000e0000 */
[----:B--2---:R-:W-:-:S05]  /*0320*/  FADD R9, R6, R9 ;  /* 0x0000000906097221 */ /* 0x004fca0000000000 */
[----:B------:R-:W2:Y:S01]  /*0330*/  SHFL.BFLY PT, R14, R9, 0x4, 0x1f ;  /* 0x0c801f00090e7f89 */ /* 0x000ea200000e0000 */
[----:B-1----:R-:W-:-:S05]  /*0340*/  FADD R5, R8, R5 ;  /* 0x0000000508057221 */ /* 0x002fca0000000000 */
[----:B------:R-:W1:Y:S01]  /*0350*/  SHFL.BFLY PT, R12, R5, 0x2, 0x1f ;  /* 0x0c401f00050c7f89 */ /* 0x000e6200000e0000 */
[----:B--2---:R-:W-:Y:S02]  /*0360*/  FADD R14, R9, R14 ;  /* 0x0000000e090e7221 */ /* 0x004fe40000000000 */
[----:B------:R-:W2:Y:S03]  /*0370*/  LDC.64 R8, c[0x0][0x220] ;  /* 0x00008800ff087b82 */ /* 0x000ea60000000a00 */
[----:B------:R-:W3:Y:S01]  /*0380*/  SHFL.BFLY PT, R11, R14, 0x2, 0x1f ;  /* 0x0c401f000e0b7f89 */ /* 0x000ee200000e0000 */
[----:B-1----:R-:W-:-:S05]  /*0390*/  FADD R12, R5, R12 ;  /* 0x0000000c050c7221 */ /* 0x002fca0000000000 */
[----:B------:R-:W1:Y:S01]  /*03a0*/  SHFL.BFLY PT, R7, R12, 0x1, 0x1f ;  /* 0x0c201f000c077f89 */ /* 0x000e6200000e0000 */
[----:B--2---:R-:W-:-:S04]  /*03b0*/  IMAD.WIDE R8, R2, 0x4, R8 ;  /* 0x0000000402087825 */ /* 0x004fc800078e0208 */
[----:B---3--:R-:W-:-:S05]  /*03c0*/  FADD R11, R14, R11 ;  /* 0x0000000b0e0b7221 */ /* 0x008fca0000000000 */
[----:B------:R-:W2:Y:S01]  /*03d0*/  SHFL.BFLY PT, R16, R11, 0x1, 0x1f ;  /* 0x0c201f000b107f89 */ /* 0x000ea200000e0000 */
[----:B-1----:R-:W-:-:S04]  /*03e0*/  FADD R7, R12, R7 ;  /* 0x000000070c077221 */ /* 0x002fc80000000000 */
[----:B------:R-:W-:Y:S02]  /*03f0*/  FFMA R13, R7, R17, 9.9999997473787516356e-06 ;  /* 0x3727c5ac070d7423 */ /* 0x000fe40000000011 */
[----:B------:R-:W1:Y:S04]  /*0400*/  LDC.64 R6, c[0x0][0x230] ;  /* 0x00008c00ff067b82 */ /* 0x000e680000000a00 */
[----:B------:R-:W3:Y:S01]  /*0410*/  MUFU.RSQ R13, R13 ;  /* 0x0000000d000d7308 */ /* 0x000ee20000001400 */
[----:B--2---:R-:W-:-:S04]  /*0420*/  FADD R16, R11, R16 ;  /* 0x000000100b107221 */ /* 0x004fc80000000000 */
[----:B------:R-:W-:Y:S01]  /*0430*/  FFMA R16, R16, R17, 9.9999997473787516356e-06 ;  /* 0x3727c5ac10107423 */ /* 0x000fe20000000011 */
[----:B---3--:R-:W-:Y:S02]  /*0440*/  FMUL R15, R4, R13 ;  /* 0x0000000d040f7220 */ /* 0x008fe40000400000 */
[----:B------:R-:W2:Y:S01]  /*0450*/  LDC.64 R4, c[0x0][0x218] ;  /* 0x00008600ff047b82 */ /* 0x000ea20000000a00 */
[----:B------:R-:W3:Y:S02]  /*0460*/  MUFU.RSQ R13, R16 ;  /* 0x00000010000d7308 */ /* 0x000ee40000001400 */
[----:B------:R-:W-:Y:S01]  /*0470*/  FSETP.GEU.AND P2, PT, R15, RZ, PT ;  /* 0x000000ff0f00720b */ /* 0x000fe20003f4e000 */
[----:B-1----:R-:W-:-:S03]  /*0480*/  IMAD.WIDE R6, R0, 0x4, R6 ;  /* 0x0000000400067825 */ /* 0x002fc600078e0206 */
[----:B------:R-:W-:Y:S02]  /*0490*/  FSEL R15, R15, RZ, P2 ;  /* 0x000000ff0f0f7208 */ /* 0x000fe40001000000 */
[----:B------:R-:W-:Y:S02]  /*04a0*/  IADD3 R10, P2, R2, UR6, RZ ;  /* 0x00000006020a7c10 */ /* 0x000fe4000ff5e0ff */
[----:B------:R-:W-:Y:S01]  /*04b0*/  FSETP.GTU.AND P3, PT, R15, RZ, PT ;  /* 0x000000ff0f00720b */ /* 0x000fe20003f6c000 */
[----:B------:R1:W-:Y:S01]  /*04c0*/  @P0 STG.E desc[UR4][R8.64], R15 ;  /* 0x0000000f08000986 */ /* 0x0003e2000c101904 */
[----:B------:R-:W-:Y:S02]  /*04d0*/  LEA.HI.X.SX32 R11, R2, UR7, 0x1, P2 ;  /* 0x00000007020b7c11 */ /* 0x000fe400090f0eff */
[----:B------:R-:W-:-:S05]  /*04e0*/  SEL R17, RZ, 0x1, P3 ;  /* 0x00000001ff117807 */ /* 0x000fca0001800000 */
[----:B------:R1:W-:Y:S04]  /*04f0*/  @P0 STG.E.U8 desc[UR4][R10.64], R17 ;  /* 0x000000110a000986 */ /* 0x0003e8000c101104 */
[----:B---3--:R1:W-:Y:S01]  /*0500*/  @P1 STG.E desc[UR4][R6.64], R13 ;  /* 0x0000000d06001986 */ /* 0x0083e2000c101904 */
[----:B--2---:R-:W-:Y:S01]  /*0510*/  IMAD.WIDE R4, R0, 0x4, R4 ;  /* 0x0000000400047825 */ /* 0x004fe200078e0204 */
[----:B------:R-:W-:Y:S06]  /*0520*/  @!P1 EXIT ;  /* 0x000000000000994d */ /* 0x000fec0003800000 */
[----:B------:R-:W-:Y:S01]  /*0530*/  STG.E desc[UR4][R4.64], R3 ;  /* 0x0000000304007986 */ /* 0x000fe2000c101904 */
[----:B------:R-:W-:Y:S05]  /*0540*/  EXIT ;  /* 0x000000000000794d */ /* 0x000fea0003800000 */
.L_x_0:
[----:B------:R-:W-:-:S00]  /*0550*/  BRA `(.L_x_0) ;  /* 0xfffffffc00fc7947 */ /* 0x000fc0000383ffff */
[----:B------:R-:W-:-:S00]  /*0560*/  NOP ;  /* 0x0000000000007918 */ /* 0x000fc00000000000 */
        /* <DEDUP_REMOVED lines=9> */
.L_x_1:


//--------------------- .nv.global.init           --------------------------
	.section	.nv.global.init,"aw",@progbits
.nv.global.init:
	.type		_$_str,@object
	.size		_$_str,(.L_0 - _$_str)
_$_str:
        /*0000*/ 	.byte	0x5f, 0x5f, 0x43, 0x55, 0x44, 0x41, 0x5f, 0x46, 0x54, 0x5a, 0x00
.L_0:


//--------------------- .nv.constant0.triton_per_fused__native_batch_norm_legit_relu_threshold_backward_0 --------------------------
	.section	.nv.constant0.triton_per_fused__native_batch_norm_legit_relu_threshold_backward_0,"a",@progbits
	.sectionflags	@""
	.align	4
.nv.constant0.triton_per_fused__native_batch_norm_legit_relu_threshold_backward_0:
	.zero		576
